//
// Generated by NVIDIA NVVM Compiler
//
// Compiler Build ID: CL-36424714
// Cuda compilation tools, release 13.0, V13.0.88
// Based on NVVM 20.0.0
//

.version 9.0
.target sm_100
.address_size 64

	// .globl	_Z6kernelIfEvPKT_b

.visible .entry _Z6kernelIfEvPKT_b(
	.param .u64 .ptr .align 1 _Z6kernelIfEvPKT_b_param_0,
	.param .u8 _Z6kernelIfEvPKT_b_param_1
)
{


	ret;

}


// ===== COMPILED SASS (sm_100) =====

	.target	sm_100

	.elftype	@"ET_EXEC"


//--------------------- .note.nv.tkinfo           --------------------------
	.section	.note.nv.tkinfo,"",@"SHT_NOTE"
	.sectionflags	@"SHF_NOTE_NV_TKINFO"
	.tkinfo
        /*0018*/ 	.word	0x00000002
        /*0030*/ 	.string	""
        /*0030*/ 	.string	"ptxas"
        /*0030*/ 	.string	"Cuda compilation tools, release 13.0, V13.0.88"
        /*0030*/ 	.string	"Build cuda_13.0.r13.0/compiler.36424714_0"
        /*0030*/ 	.string	"-arch sm_100 -m 64 "



//--------------------- .note.nv.cuinfo           --------------------------
	.section	.note.nv.cuinfo,"",@"SHT_NOTE"
	.sectionflags	@"SHF_NOTE_NV_CUINFO"
        /*0018*/ 	.short	0x0002
        /*001a*/ 	.short	0x0064
        /*001c*/ 	.short	0x0082
	.zero		2


//--------------------- .nv.info                  --------------------------
	.section	.nv.info,"",@"SHT_CUDA_INFO"
	.align	4


	//----- nvinfo : EIATTR_REGCOUNT
	.align		4
        /*0000*/ 	.byte	0x04, 0x2f
        /*0002*/ 	.short	(.L_1 - .L_0)
	.align		4
.L_0:
        /*0004*/ 	.word	index@(_Z6kernelIfEvPKT_b)
        /*0008*/ 	.word	0x00000004


	//----- nvinfo : EIATTR_FRAME_SIZE
	.align		4
.L_1:
        /*000c*/ 	.byte	0x04, 0x11
        /*000e*/ 	.short	(.L_3 - .L_2)
	.align		4
.L_2:
        /*0010*/ 	.word	index@(_Z6kernelIfEvPKT_b)
        /*0014*/ 	.word	0x00000000


	//----- nvinfo : EIATTR_MIN_STACK_SIZE
	.align		4
.L_3:
        /*0018*/ 	.byte	0x04, 0x12
        /*001a*/ 	.short	(.L_5 - .L_4)
	.align		4
.L_4:
        /*001c*/ 	.word	index@(_Z6kernelIfEvPKT_b)
        /*0020*/ 	.word	0x00000000
.L_5:


//--------------------- .nv.compat                --------------------------
	.section	.nv.compat,"",@"SHT_CUDA_COMPAT_INFO"
	.align	4
        /*0000*/ 	.byte	0x02, 0x09, 0x00, 0x00, 0x02, 0x02, 0x01, 0x00, 0x02, 0x05, 0x05, 0x00, 0x03, 0x07, 0x01, 0x01
        /*0010*/ 	.byte	0x02, 0x03, 0x00, 0x00, 0x02, 0x06, 0x01, 0x00, 0x04, 0x0b, 0x08, 0x00, 0x09, 0x00, 0x00, 0x00
        /*0020*/ 	.byte	0x00, 0x00, 0x00, 0x00


//--------------------- .nv.info._Z6kernelIfEvPKT_b --------------------------
	.section	.nv.info._Z6kernelIfEvPKT_b,"",@"SHT_CUDA_INFO"
	.sectionflags	@""
	.align	4


	//----- nvinfo : EIATTR_CUDA_API_VERSION
	.align		4
        /*0000*/ 	.byte	0x04, 0x37
        /*0002*/ 	.short	(.L_7 - .L_6)
.L_6:
        /*0004*/ 	.word	0x00000082


	//----- nvinfo : EIATTR_KPARAM_INFO
	.align		4
.L_7:
        /*0008*/ 	.byte	0x04, 0x17
        /*000a*/ 	.short	(.L_9 - .L_8)
.L_8:
        /*000c*/ 	.word	0x00000000
        /*0010*/ 	.short	0x0001
        /*0012*/ 	.short	0x0008
        /*0014*/ 	.byte	0x00, 0xf0, 0x05, 0x00


	//----- nvinfo : EIATTR_KPARAM_INFO
	.align		4
.L_9:
        /*0018*/ 	.byte	0x04, 0x17
        /*001a*/ 	.short	(.L_11 - .L_10)
.L_10:
        /*001c*/ 	.word	0x00000000
        /*0020*/ 	.short	0x0000
        /*0022*/ 	.short	0x0000
        /*0024*/ 	.byte	0x00, 0xf5, 0x21, 0x00


	//----- nvinfo : EIATTR_SPARSE_MMA_MASK
	.align		4
.L_11:
        /*0028*/ 	.byte	0x03, 0x50
        /*002a*/ 	.short	0x0000


	//----- nvinfo : EIATTR_MAXREG_COUNT
	.align		4
        /*002c*/ 	.byte	0x03, 0x1b
        /*002e*/ 	.short	0x00ff


	//----- nvinfo : EIATTR_MERCURY_ISA_VERSION
	.align		4
        /*0030*/ 	.byte	0x03, 0x5f
        /*0032*/ 	.short	0x0101


	//----- nvinfo : EIATTR_VRC_CTA_INIT_COUNT
	.align		4
        /*0034*/ 	.byte	0x02, 0x4a
	.zero		1
	.zero		1


	//----- nvinfo : EIATTR_EXIT_INSTR_OFFSETS
	.align		4
        /*0038*/ 	.byte	0x04, 0x1c
        /*003a*/ 	.short	(.L_13 - .L_12)


	//   ....[0]....
.L_12:
        /*003c*/ 	.word	0x00000010


	//----- nvinfo : EIATTR_CBANK_PARAM_SIZE
	.align		4
.L_13:
        /*0040*/ 	.byte	0x03, 0x19
        /*0042*/ 	.short	0x0009


	//----- nvinfo : EIATTR_PARAM_CBANK
	.align		4
        /*0044*/ 	.byte	0x04, 0x0a
        /*0046*/ 	.short	(.L_15 - .L_14)
	.align		4
.L_14:
        /*0048*/ 	.word	index@(.nv.constant0._Z6kernelIfEvPKT_b)
        /*004c*/ 	.short	0x0380
        /*004e*/ 	.short	0x0009


	//----- nvinfo : EIATTR_SW_WAR
	.align		4
.L_15:
        /*0050*/ 	.byte	0x04, 0x36
        /*0052*/ 	.short	(.L_17 - .L_16)
.L_16:
        /*0054*/ 	.word	0x00000008
.L_17:


//--------------------- .nv.callgraph             --------------------------
	.section	.nv.callgraph,"",@"SHT_CUDA_CALLGRAPH"
	.align	4
	.sectionentsize	8
	.align		4
        /*0000*/ 	.word	0x00000000
	.align		4
        /*0004*/ 	.word	0xffffffff
	.align		4
        /*0008*/ 	.word	0x00000000
	.align		4
        /*000c*/ 	.word	0xfffffffe
	.align		4
        /*0010*/ 	.word	0x00000000
	.align		4
        /*0014*/ 	.word	0xfffffffd
	.align		4
        /*0018*/ 	.word	0x00000000
	.align		4
        /*001c*/ 	.word	0xfffffffc


//--------------------- .text._Z6kernelIfEvPKT_b  --------------------------
	.section	.text._Z6kernelIfEvPKT_b,"ax",@progbits
	.align	128
        .global         _Z6kernelIfEvPKT_b
        .type           _Z6kernelIfEvPKT_b,@function
        .size           _Z6kernelIfEvPKT_b,(.L_x_1 - _Z6kernelIfEvPKT_b)
        .other          _Z6kernelIfEvPKT_b,@"STO_CUDA_ENTRY STV_DEFAULT"
_Z6kernelIfEvPKT_b:
.text._Z6kernelIfEvPKT_b:
[----:B------:R-:W-:Y:S01]  /*0000*/  LDC R1, c[0x0][0x37c] ;  /* 0x0000df00ff017b82 */ /* 0x000fe20000000800 */
[----:B------:R-:W-:Y:S05]  /*0010*/  EXIT ;  /* 0x000000000000794d */ /* 0x000fea0003800000 */
.L_x_0:
[----:B------:R-:W-:-:S00]  /*0020*/  BRA `(.L_x_0) ;  /* 0xfffffffc00fc7947 */ /* 0x000fc0000383ffff */
[----:B------:R-:W-:-:S00]  /*0030*/  NOP ;  /* 0x0000000000007918 */ /* 0x000fc00000000000 */
        /* <DEDUP_REMOVED lines=12> */
.L_x_1:


//--------------------- .nv.shared.reserved.0     --------------------------
	.section	.nv.shared.reserved.0,"aw",@nobits
	.weak		__nv_reservedSMEM_offset_0_alias
	.size		__nv_reservedSMEM_offset_0_alias, 0, 64
	.other		__nv_reservedSMEM_offset_0_alias,@"STO_CUDA_RESERVED_SHARED STV_DEFAULT"
__nv_reservedSMEM_offset_0_alias:
	.zero		0
	.zero		64


//--------------------- .nv.constant0._Z6kernelIfEvPKT_b --------------------------
	.section	.nv.constant0._Z6kernelIfEvPKT_b,"a",@progbits
	.sectionflags	@""
	.align	4
.nv.constant0._Z6kernelIfEvPKT_b:
	.zero		905


//--------------------- SYMBOLS --------------------------

	.type		.nv.reservedSmem.offset0,@object
	.size		.nv.reservedSmem.offset0,0x4
